//
// Generated by NVIDIA NVVM Compiler
//
// Compiler Build ID: CL-36424714
// Cuda compilation tools, release 13.0, V13.0.88
// Based on NVVM 20.0.0
//

.version 9.0
.target sm_100
.address_size 64

	// .globl	_Z11sgemm_naiveiiifPKfS0_fPf
// _ZZ11sgemm_tiledILi32ELi32ELi32EEviiifPKfS1_fPfE2As has been demoted
// _ZZ11sgemm_tiledILi32ELi32ELi32EEviiifPKfS1_fPfE2Bs has been demoted

.visible .entry _Z11sgemm_naiveiiifPKfS0_fPf(
	.param .u32 _Z11sgemm_naiveiiifPKfS0_fPf_param_0,
	.param .u32 _Z11sgemm_naiveiiifPKfS0_fPf_param_1,
	.param .u32 _Z11sgemm_naiveiiifPKfS0_fPf_param_2,
	.param .f32 _Z11sgemm_naiveiiifPKfS0_fPf_param_3,
	.param .u64 .ptr .align 1 _Z11sgemm_naiveiiifPKfS0_fPf_param_4,
	.param .u64 .ptr .align 1 _Z11sgemm_naiveiiifPKfS0_fPf_param_5,
	.param .f32 _Z11sgemm_naiveiiifPKfS0_fPf_param_6,
	.param .u64 .ptr .align 1 _Z11sgemm_naiveiiifPKfS0_fPf_param_7
)
{
	.reg .pred 	%p<13>;
	.reg .b32 	%r<94>;
	.reg .b32 	%f<73>;
	.reg .b64 	%rd<70>;

	ld.param.u32 	%r46, [_Z11sgemm_naiveiiifPKfS0_fPf_param_0];
	ld.param.u32 	%r47, [_Z11sgemm_naiveiiifPKfS0_fPf_param_1];
	ld.param.u32 	%r45, [_Z11sgemm_naiveiiifPKfS0_fPf_param_2];
	ld.param.f32 	%f13, [_Z11sgemm_naiveiiifPKfS0_fPf_param_3];
	ld.param.u64 	%rd4, [_Z11sgemm_naiveiiifPKfS0_fPf_param_4];
	ld.param.u64 	%rd5, [_Z11sgemm_naiveiiifPKfS0_fPf_param_5];
	ld.param.f32 	%f14, [_Z11sgemm_naiveiiifPKfS0_fPf_param_6];
	cvta.to.global.u64 	%rd1, %rd5;
	cvta.to.global.u64 	%rd2, %rd4;
	mov.u32 	%r48, %ctaid.x;
	mov.u32 	%r49, %ntid.x;
	mov.u32 	%r50, %tid.x;
	mad.lo.s32 	%r1, %r48, %r49, %r50;
	mov.u32 	%r51, %ctaid.y;
	mov.u32 	%r52, %ntid.y;
	mul.lo.s32 	%r2, %r51, %r52;
	mov.u32 	%r3, %tid.y;
	add.s32 	%r53, %r2, %r3;
	setp.ge.u32 	%p1, %r1, %r46;
	setp.ge.u32 	%p2, %r53, %r47;
	or.pred  	%p3, %p1, %p2;
	@%p3 bra 	$L__BB0_14;
	setp.lt.s32 	%p4, %r45, 1;
	mov.f32 	%f72, 0f00000000;
	@%p4 bra 	$L__BB0_13;
	mul.lo.s32 	%r5, %r45, %r1;
	and.b32  	%r6, %r45, 7;
	setp.lt.u32 	%p5, %r45, 8;
	mov.f32 	%f72, 0f00000000;
	mov.b32 	%r92, 0;
	@%p5 bra 	$L__BB0_5;
	and.b32  	%r92, %r45, 2147483640;
	neg.s32 	%r90, %r92;
	add.s32 	%r55, %r3, %r47;
	add.s32 	%r89, %r55, %r2;
	shl.b32 	%r10, %r47, 3;
	shl.b32 	%r56, %r47, 1;
	add.s32 	%r88, %r53, %r56;
	mad.lo.s32 	%r87, %r47, 3, %r53;
	shl.b32 	%r57, %r47, 2;
	add.s32 	%r86, %r53, %r57;
	mad.lo.s32 	%r85, %r47, 5, %r53;
	mad.lo.s32 	%r84, %r47, 6, %r53;
	mad.lo.s32 	%r83, %r47, 7, %r53;
	add.s32 	%r81, %r5, 3;
	mov.f32 	%f72, 0f00000000;
	mov.u32 	%r82, %r53;
$L__BB0_4:
	.pragma "nounroll";
	add.s32 	%r58, %r81, -3;
	mul.wide.u32 	%rd6, %r58, 4;
	add.s64 	%rd7, %rd2, %rd6;
	ld.global.f32 	%f19, [%rd7];
	mul.wide.u32 	%rd8, %r82, 4;
	add.s64 	%rd9, %rd1, %rd8;
	ld.global.f32 	%f20, [%rd9];
	fma.rn.f32 	%f21, %f19, %f20, %f72;
	add.s32 	%r59, %r81, -2;
	mul.wide.u32 	%rd10, %r59, 4;
	add.s64 	%rd11, %rd2, %rd10;
	ld.global.f32 	%f22, [%rd11];
	mul.wide.u32 	%rd12, %r89, 4;
	add.s64 	%rd13, %rd1, %rd12;
	ld.global.f32 	%f23, [%rd13];
	fma.rn.f32 	%f24, %f22, %f23, %f21;
	add.s32 	%r60, %r81, -1;
	mul.wide.u32 	%rd14, %r60, 4;
	add.s64 	%rd15, %rd2, %rd14;
	ld.global.f32 	%f25, [%rd15];
	mul.wide.u32 	%rd16, %r88, 4;
	add.s64 	%rd17, %rd1, %rd16;
	ld.global.f32 	%f26, [%rd17];
	fma.rn.f32 	%f27, %f25, %f26, %f24;
	add.s32 	%r61, %r81, 4;
	mul.wide.u32 	%rd18, %r81, 4;
	add.s64 	%rd19, %rd2, %rd18;
	ld.global.f32 	%f28, [%rd19];
	mul.wide.u32 	%rd20, %r87, 4;
	add.s64 	%rd21, %rd1, %rd20;
	ld.global.f32 	%f29, [%rd21];
	fma.rn.f32 	%f30, %f28, %f29, %f27;
	add.s32 	%r62, %r81, 1;
	mul.wide.u32 	%rd22, %r62, 4;
	add.s64 	%rd23, %rd2, %rd22;
	ld.global.f32 	%f31, [%rd23];
	mul.wide.u32 	%rd24, %r86, 4;
	add.s64 	%rd25, %rd1, %rd24;
	ld.global.f32 	%f32, [%rd25];
	fma.rn.f32 	%f33, %f31, %f32, %f30;
	add.s32 	%r63, %r81, 2;
	mul.wide.u32 	%rd26, %r63, 4;
	add.s64 	%rd27, %rd2, %rd26;
	ld.global.f32 	%f34, [%rd27];
	mul.wide.u32 	%rd28, %r85, 4;
	add.s64 	%rd29, %rd1, %rd28;
	ld.global.f32 	%f35, [%rd29];
	fma.rn.f32 	%f36, %f34, %f35, %f33;
	add.s32 	%r64, %r81, 3;
	mul.wide.u32 	%rd30, %r64, 4;
	add.s64 	%rd31, %rd2, %rd30;
	ld.global.f32 	%f37, [%rd31];
	mul.wide.u32 	%rd32, %r84, 4;
	add.s64 	%rd33, %rd1, %rd32;
	ld.global.f32 	%f38, [%rd33];
	fma.rn.f32 	%f39, %f37, %f38, %f36;
	mul.wide.u32 	%rd34, %r61, 4;
	add.s64 	%rd35, %rd2, %rd34;
	ld.global.f32 	%f40, [%rd35];
	mul.wide.u32 	%rd36, %r83, 4;
	add.s64 	%rd37, %rd1, %rd36;
	ld.global.f32 	%f41, [%rd37];
	fma.rn.f32 	%f72, %f40, %f41, %f39;
	add.s32 	%r90, %r90, 8;
	add.s32 	%r89, %r89, %r10;
	add.s32 	%r88, %r88, %r10;
	add.s32 	%r87, %r87, %r10;
	add.s32 	%r86, %r86, %r10;
	add.s32 	%r85, %r85, %r10;
	add.s32 	%r84, %r84, %r10;
	add.s32 	%r83, %r83, %r10;
	add.s32 	%r82, %r82, %r10;
	add.s32 	%r81, %r81, 8;
	setp.ne.s32 	%p6, %r90, 0;
	@%p6 bra 	$L__BB0_4;
$L__BB0_5:
	setp.eq.s32 	%p7, %r6, 0;
	@%p7 bra 	$L__BB0_13;
	and.b32  	%r39, %r45, 3;
	setp.lt.u32 	%p8, %r6, 4;
	@%p8 bra 	$L__BB0_8;
	add.s32 	%r65, %r92, %r5;
	mul.wide.u32 	%rd38, %r65, 4;
	add.s64 	%rd39, %rd2, %rd38;
	ld.global.f32 	%f43, [%rd39];
	mad.lo.s32 	%r66, %r92, %r47, %r53;
	mul.wide.u32 	%rd40, %r66, 4;
	add.s64 	%rd41, %rd1, %rd40;
	ld.global.f32 	%f44, [%rd41];
	fma.rn.f32 	%f45, %f43, %f44, %f72;
	add.s32 	%r67, %r65, 1;
	mul.wide.u32 	%rd42, %r67, 4;
	add.s64 	%rd43, %rd2, %rd42;
	ld.global.f32 	%f46, [%rd43];
	add.s32 	%r68, %r66, %r47;
	mul.wide.u32 	%rd44, %r68, 4;
	add.s64 	%rd45, %rd1, %rd44;
	ld.global.f32 	%f47, [%rd45];
	fma.rn.f32 	%f48, %f46, %f47, %f45;
	add.s32 	%r69, %r65, 2;
	mul.wide.u32 	%rd46, %r69, 4;
	add.s64 	%rd47, %rd2, %rd46;
	ld.global.f32 	%f49, [%rd47];
	add.s32 	%r70, %r68, %r47;
	mul.wide.u32 	%rd48, %r70, 4;
	add.s64 	%rd49, %rd1, %rd48;
	ld.global.f32 	%f50, [%rd49];
	fma.rn.f32 	%f51, %f49, %f50, %f48;
	add.s32 	%r71, %r65, 3;
	mul.wide.u32 	%rd50, %r71, 4;
	add.s64 	%rd51, %rd2, %rd50;
	ld.global.f32 	%f52, [%rd51];
	add.s32 	%r72, %r70, %r47;
	mul.wide.u32 	%rd52, %r72, 4;
	add.s64 	%rd53, %rd1, %rd52;
	ld.global.f32 	%f53, [%rd53];
	fma.rn.f32 	%f72, %f52, %f53, %f51;
	add.s32 	%r92, %r92, 4;
$L__BB0_8:
	setp.eq.s32 	%p9, %r39, 0;
	@%p9 bra 	$L__BB0_13;
	setp.eq.s32 	%p10, %r39, 1;
	@%p10 bra 	$L__BB0_11;
	add.s32 	%r73, %r92, %r5;
	mul.wide.u32 	%rd54, %r73, 4;
	add.s64 	%rd55, %rd2, %rd54;
	ld.global.f32 	%f55, [%rd55];
	mad.lo.s32 	%r74, %r92, %r47, %r53;
	mul.wide.u32 	%rd56, %r74, 4;
	add.s64 	%rd57, %rd1, %rd56;
	ld.global.f32 	%f56, [%rd57];
	fma.rn.f32 	%f57, %f55, %f56, %f72;
	add.s32 	%r75, %r73, 1;
	mul.wide.u32 	%rd58, %r75, 4;
	add.s64 	%rd59, %rd2, %rd58;
	ld.global.f32 	%f58, [%rd59];
	add.s32 	%r76, %r74, %r47;
	mul.wide.u32 	%rd60, %r76, 4;
	add.s64 	%rd61, %rd1, %rd60;
	ld.global.f32 	%f59, [%rd61];
	fma.rn.f32 	%f72, %f58, %f59, %f57;
	add.s32 	%r92, %r92, 2;
$L__BB0_11:
	and.b32  	%r77, %r45, 1;
	setp.eq.b32 	%p11, %r77, 1;
	not.pred 	%p12, %p11;
	@%p12 bra 	$L__BB0_13;
	add.s32 	%r78, %r92, %r5;
	mul.wide.u32 	%rd62, %r78, 4;
	add.s64 	%rd63, %rd2, %rd62;
	ld.global.f32 	%f60, [%rd63];
	mad.lo.s32 	%r79, %r92, %r47, %r53;
	mul.wide.u32 	%rd64, %r79, 4;
	add.s64 	%rd65, %rd1, %rd64;
	ld.global.f32 	%f61, [%rd65];
	fma.rn.f32 	%f72, %f60, %f61, %f72;
$L__BB0_13:
	ld.param.u64 	%rd69, [_Z11sgemm_naiveiiifPKfS0_fPf_param_7];
	mad.lo.s32 	%r80, %r47, %r1, %r53;
	cvta.to.global.u64 	%rd66, %rd69;
	mul.wide.u32 	%rd67, %r80, 4;
	add.s64 	%rd68, %rd66, %rd67;
	ld.global.f32 	%f62, [%rd68];
	mul.f32 	%f63, %f14, %f62;
	fma.rn.f32 	%f64, %f13, %f72, %f63;
	st.global.f32 	[%rd68], %f64;
$L__BB0_14:
	ret;

}
	// .globl	_Z11sgemm_tiledILi32ELi32ELi32EEviiifPKfS1_fPf
.visible .entry _Z11sgemm_tiledILi32ELi32ELi32EEviiifPKfS1_fPf(
	.param .u32 _Z11sgemm_tiledILi32ELi32ELi32EEviiifPKfS1_fPf_param_0,
	.param .u32 _Z11sgemm_tiledILi32ELi32ELi32EEviiifPKfS1_fPf_param_1,
	.param .u32 _Z11sgemm_tiledILi32ELi32ELi32EEviiifPKfS1_fPf_param_2,
	.param .f32 _Z11sgemm_tiledILi32ELi32ELi32EEviiifPKfS1_fPf_param_3,
	.param .u64 .ptr .align 1 _Z11sgemm_tiledILi32ELi32ELi32EEviiifPKfS1_fPf_param_4,
	.param .u64 .ptr .align 1 _Z11sgemm_tiledILi32ELi32ELi32EEviiifPKfS1_fPf_param_5,
	.param .f32 _Z11sgemm_tiledILi32ELi32ELi32EEviiifPKfS1_fPf_param_6,
	.param .u64 .ptr .align 1 _Z11sgemm_tiledILi32ELi32ELi32EEviiifPKfS1_fPf_param_7
)
{
	.reg .pred 	%p<6>;
	.reg .b32 	%r<39>;
	.reg .b32 	%f<110>;
	.reg .b64 	%rd<13>;
	// demoted variable
	.shared .align 4 .b8 _ZZ11sgemm_tiledILi32ELi32ELi32EEviiifPKfS1_fPfE2As[4096];
	// demoted variable
	.shared .align 4 .b8 _ZZ11sgemm_tiledILi32ELi32ELi32EEviiifPKfS1_fPfE2Bs[4096];
	ld.param.u32 	%r20, [_Z11sgemm_tiledILi32ELi32ELi32EEviiifPKfS1_fPf_param_0];
	ld.param.u32 	%r21, [_Z11sgemm_tiledILi32ELi32ELi32EEviiifPKfS1_fPf_param_1];
	ld.param.u32 	%r22, [_Z11sgemm_tiledILi32ELi32ELi32EEviiifPKfS1_fPf_param_2];
	ld.param.f32 	%f4, [_Z11sgemm_tiledILi32ELi32ELi32EEviiifPKfS1_fPf_param_3];
	ld.param.u64 	%rd3, [_Z11sgemm_tiledILi32ELi32ELi32EEviiifPKfS1_fPf_param_4];
	ld.param.u64 	%rd4, [_Z11sgemm_tiledILi32ELi32ELi32EEviiifPKfS1_fPf_param_5];
	ld.param.f32 	%f5, [_Z11sgemm_tiledILi32ELi32ELi32EEviiifPKfS1_fPf_param_6];
	ld.param.u64 	%rd5, [_Z11sgemm_tiledILi32ELi32ELi32EEviiifPKfS1_fPf_param_7];
	mov.u32 	%r1, %tid.y;
	mov.u32 	%r2, %tid.x;
	mov.u32 	%r3, %ctaid.y;
	mov.u32 	%r4, %ctaid.x;
	setp.lt.s32 	%p1, %r22, 1;
	mov.f32 	%f109, 0f00000000;
	@%p1 bra 	$L__BB1_3;
	shl.b32 	%r24, %r3, 5;
	add.s32 	%r25, %r24, %r1;
	shl.b32 	%r26, %r1, 7;
	mov.u32 	%r27, _ZZ11sgemm_tiledILi32ELi32ELi32EEviiifPKfS1_fPfE2As;
	add.s32 	%r5, %r27, %r26;
	shl.b32 	%r28, %r2, 2;
	add.s32 	%r6, %r5, %r28;
	shl.b32 	%r29, %r4, 5;
	mov.u32 	%r30, _ZZ11sgemm_tiledILi32ELi32ELi32EEviiifPKfS1_fPfE2Bs;
	add.s32 	%r8, %r30, %r28;
	add.s32 	%r7, %r8, %r26;
	mad.lo.s32 	%r31, %r1, %r21, %r2;
	add.s32 	%r37, %r31, %r29;
	shl.b32 	%r10, %r21, 5;
	mad.lo.s32 	%r36, %r22, %r25, %r2;
	cvta.to.global.u64 	%rd1, %rd3;
	cvta.to.global.u64 	%rd2, %rd4;
	mov.f32 	%f109, 0f00000000;
	mov.b32 	%r38, 0;
$L__BB1_2:
	mul.wide.s32 	%rd6, %r36, 4;
	add.s64 	%rd7, %rd1, %rd6;
	ld.global.f32 	%f8, [%rd7];
	st.shared.f32 	[%r6], %f8;
	mul.wide.s32 	%rd8, %r37, 4;
	add.s64 	%rd9, %rd2, %rd8;
	ld.global.f32 	%f9, [%rd9];
	st.shared.f32 	[%r7], %f9;
	bar.sync 	0;
	ld.shared.f32 	%f10, [%r5];
	ld.shared.f32 	%f11, [%r8];
	fma.rn.f32 	%f12, %f10, %f11, %f109;
	ld.shared.f32 	%f13, [%r5+4];
	ld.shared.f32 	%f14, [%r8+128];
	fma.rn.f32 	%f15, %f13, %f14, %f12;
	ld.shared.f32 	%f16, [%r5+8];
	ld.shared.f32 	%f17, [%r8+256];
	fma.rn.f32 	%f18, %f16, %f17, %f15;
	ld.shared.f32 	%f19, [%r5+12];
	ld.shared.f32 	%f20, [%r8+384];
	fma.rn.f32 	%f21, %f19, %f20, %f18;
	ld.shared.f32 	%f22, [%r5+16];
	ld.shared.f32 	%f23, [%r8+512];
	fma.rn.f32 	%f24, %f22, %f23, %f21;
	ld.shared.f32 	%f25, [%r5+20];
	ld.shared.f32 	%f26, [%r8+640];
	fma.rn.f32 	%f27, %f25, %f26, %f24;
	ld.shared.f32 	%f28, [%r5+24];
	ld.shared.f32 	%f29, [%r8+768];
	fma.rn.f32 	%f30, %f28, %f29, %f27;
	ld.shared.f32 	%f31, [%r5+28];
	ld.shared.f32 	%f32, [%r8+896];
	fma.rn.f32 	%f33, %f31, %f32, %f30;
	ld.shared.f32 	%f34, [%r5+32];
	ld.shared.f32 	%f35, [%r8+1024];
	fma.rn.f32 	%f36, %f34, %f35, %f33;
	ld.shared.f32 	%f37, [%r5+36];
	ld.shared.f32 	%f38, [%r8+1152];
	fma.rn.f32 	%f39, %f37, %f38, %f36;
	ld.shared.f32 	%f40, [%r5+40];
	ld.shared.f32 	%f41, [%r8+1280];
	fma.rn.f32 	%f42, %f40, %f41, %f39;
	ld.shared.f32 	%f43, [%r5+44];
	ld.shared.f32 	%f44, [%r8+1408];
	fma.rn.f32 	%f45, %f43, %f44, %f42;
	ld.shared.f32 	%f46, [%r5+48];
	ld.shared.f32 	%f47, [%r8+1536];
	fma.rn.f32 	%f48, %f46, %f47, %f45;
	ld.shared.f32 	%f49, [%r5+52];
	ld.shared.f32 	%f50, [%r8+1664];
	fma.rn.f32 	%f51, %f49, %f50, %f48;
	ld.shared.f32 	%f52, [%r5+56];
	ld.shared.f32 	%f53, [%r8+1792];
	fma.rn.f32 	%f54, %f52, %f53, %f51;
	ld.shared.f32 	%f55, [%r5+60];
	ld.shared.f32 	%f56, [%r8+1920];
	fma.rn.f32 	%f57, %f55, %f56, %f54;
	ld.shared.f32 	%f58, [%r5+64];
	ld.shared.f32 	%f59, [%r8+2048];
	fma.rn.f32 	%f60, %f58, %f59, %f57;
	ld.shared.f32 	%f61, [%r5+68];
	ld.shared.f32 	%f62, [%r8+2176];
	fma.rn.f32 	%f63, %f61, %f62, %f60;
	ld.shared.f32 	%f64, [%r5+72];
	ld.shared.f32 	%f65, [%r8+2304];
	fma.rn.f32 	%f66, %f64, %f65, %f63;
	ld.shared.f32 	%f67, [%r5+76];
	ld.shared.f32 	%f68, [%r8+2432];
	fma.rn.f32 	%f69, %f67, %f68, %f66;
	ld.shared.f32 	%f70, [%r5+80];
	ld.shared.f32 	%f71, [%r8+2560];
	fma.rn.f32 	%f72, %f70, %f71, %f69;
	ld.shared.f32 	%f73, [%r5+84];
	ld.shared.f32 	%f74, [%r8+2688];
	fma.rn.f32 	%f75, %f73, %f74, %f72;
	ld.shared.f32 	%f76, [%r5+88];
	ld.shared.f32 	%f77, [%r8+2816];
	fma.rn.f32 	%f78, %f76, %f77, %f75;
	ld.shared.f32 	%f79, [%r5+92];
	ld.shared.f32 	%f80, [%r8+2944];
	fma.rn.f32 	%f81, %f79, %f80, %f78;
	ld.shared.f32 	%f82, [%r5+96];
	ld.shared.f32 	%f83, [%r8+3072];
	fma.rn.f32 	%f84, %f82, %f83, %f81;
	ld.shared.f32 	%f85, [%r5+100];
	ld.shared.f32 	%f86, [%r8+3200];
	fma.rn.f32 	%f87, %f85, %f86, %f84;
	ld.shared.f32 	%f88, [%r5+104];
	ld.shared.f32 	%f89, [%r8+3328];
	fma.rn.f32 	%f90, %f88, %f89, %f87;
	ld.shared.f32 	%f91, [%r5+108];
	ld.shared.f32 	%f92, [%r8+3456];
	fma.rn.f32 	%f93, %f91, %f92, %f90;
	ld.shared.f32 	%f94, [%r5+112];
	ld.shared.f32 	%f95, [%r8+3584];
	fma.rn.f32 	%f96, %f94, %f95, %f93;
	ld.shared.f32 	%f97, [%r5+116];
	ld.shared.f32 	%f98, [%r8+3712];
	fma.rn.f32 	%f99, %f97, %f98, %f96;
	ld.shared.f32 	%f100, [%r5+120];
	ld.shared.f32 	%f101, [%r8+3840];
	fma.rn.f32 	%f102, %f100, %f101, %f99;
	ld.shared.f32 	%f103, [%r5+124];
	ld.shared.f32 	%f104, [%r8+3968];
	fma.rn.f32 	%f109, %f103, %f104, %f102;
	bar.sync 	0;
	add.s32 	%r38, %r38, 32;
	add.s32 	%r37, %r37, %r10;
	add.s32 	%r36, %r36, 32;
	setp.lt.s32 	%p2, %r38, %r22;
	@%p2 bra 	$L__BB1_2;
$L__BB1_3:
	shl.b32 	%r32, %r3, 5;
	add.s32 	%r18, %r32, %r1;
	shl.b32 	%r33, %r4, 5;
	add.s32 	%r34, %r33, %r2;
	setp.ge.s32 	%p3, %r18, %r20;
	setp.ge.s32 	%p4, %r34, %r21;
	or.pred  	%p5, %p3, %p4;
	@%p5 bra 	$L__BB1_5;
	mad.lo.s32 	%r35, %r21, %r18, %r34;
	cvta.to.global.u64 	%rd10, %rd5;
	mul.wide.u32 	%rd11, %r35, 4;
	add.s64 	%rd12, %rd10, %rd11;
	ld.global.f32 	%f105, [%rd12];
	mul.f32 	%f106, %f5, %f105;
	fma.rn.f32 	%f107, %f4, %f109, %f106;
	st.global.f32 	[%rd12], %f107;
$L__BB1_5:
	ret;

}


// ===== COMPILED SASS (sm_100) =====

	.target	sm_100

	.elftype	@"ET_EXEC"


//--------------------- .note.nv.tkinfo           --------------------------
	.section	.note.nv.tkinfo,"",@"SHT_NOTE"
	.sectionflags	@"SHF_NOTE_NV_TKINFO"
	.tkinfo
        /*0018*/ 	.word	0x00000002
        /*0030*/ 	.string	""
        /*0030*/ 	.string	"ptxas"
        /*0030*/ 	.string	"Cuda compilation tools, release 13.0, V13.0.88"
        /*0030*/ 	.string	"Build cuda_13.0.r13.0/compiler.36424714_0"
        /*0030*/ 	.string	"-arch sm_100 -m 64 "



//--------------------- .note.nv.cuinfo           --------------------------
	.section	.note.nv.cuinfo,"",@"SHT_NOTE"
	.sectionflags	@"SHF_NOTE_NV_CUINFO"
        /*0018*/ 	.short	0x0002
        /*001a*/ 	.short	0x0064
        /*001c*/ 	.short	0x0082
	.zero		2


//--------------------- .nv.info                  --------------------------
	.section	.nv.info,"",@"SHT_CUDA_INFO"
	.align	4


	//----- nvinfo : EIATTR_REGCOUNT
	.align		4
        /*0000*/ 	.byte	0x04, 0x2f
        /*0002*/ 	.short	(.L_1 - .L_0)
	.align		4
.L_0:
        /*0004*/ 	.word	index@(_Z11sgemm_naiveiiifPKfS0_fPf)
        /*0008*/ 	.word	0x00000020


	//----- nvinfo : EIATTR_FRAME_SIZE
	.align		4
.L_1:
        /*000c*/ 	.byte	0x04, 0x11
        /*000e*/ 	.short	(.L_3 - .L_2)
	.align		4
.L_2:
        /*0010*/ 	.word	index@(_Z11sgemm_naiveiiifPKfS0_fPf)
        /*0014*/ 	.word	0x00000000


	//----- nvinfo : EIATTR_REGCOUNT
	.align		4
.L_3:
        /*0018*/ 	.byte	0x04, 0x2f
        /*001a*/ 	.short	(.L_5 - .L_4)
	.align		4
.L_4:
        /*001c*/ 	.word	index@(_Z11sgemm_tiledILi32ELi32ELi32EEviiifPKfS1_fPf)
        /*0020*/ 	.word	0x00000020


	//----- nvinfo : EIATTR_FRAME_SIZE
	.align		4
.L_5:
        /*0024*/ 	.byte	0x04, 0x11
        /*0026*/ 	.short	(.L_7 - .L_6)
	.align		4
.L_6:
        /*0028*/ 	.word	index@(_Z11sgemm_tiledILi32ELi32ELi32EEviiifPKfS1_fPf)
        /*002c*/ 	.word	0x00000000


	//----- nvinfo : EIATTR_MIN_STACK_SIZE
	.align		4
.L_7:
        /*0030*/ 	.byte	0x04, 0x12
        /*0032*/ 	.short	(.L_9 - .L_8)
	.align		4
.L_8:
        /*0034*/ 	.word	index@(_Z11sgemm_tiledILi32ELi32ELi32EEviiifPKfS1_fPf)
        /*0038*/ 	.word	0x00000000


	//----- nvinfo : EIATTR_MIN_STACK_SIZE
	.align		4
.L_9:
        /*003c*/ 	.byte	0x04, 0x12
        /*003e*/ 	.short	(.L_11 - .L_10)
	.align		4
.L_10:
        /*0040*/ 	.word	index@(_Z11sgemm_naiveiiifPKfS0_fPf)
        /*0044*/ 	.word	0x00000000
.L_11:


//--------------------- .nv.compat                --------------------------
	.section	.nv.compat,"",@"SHT_CUDA_COMPAT_INFO"
	.align	4
        /*0000*/ 	.byte	0x02, 0x09, 0x00, 0x00, 0x02, 0x02, 0x01, 0x00, 0x02, 0x05, 0x05, 0x00, 0x03, 0x07, 0x01, 0x01
        /*0010*/ 	.byte	0x02, 0x03, 0x00, 0x00, 0x02, 0x06, 0x01, 0x00, 0x04, 0x0b, 0x08, 0x00, 0x09, 0x00, 0x00, 0x00
        /*0020*/ 	.byte	0x00, 0x00, 0x00, 0x00


//--------------------- .nv.info._Z11sgemm_tiledILi32ELi32ELi32EEviiifPKfS1_fPf --------------------------
	.section	.nv.info._Z11sgemm_tiledILi32ELi32ELi32EEviiifPKfS1_fPf,"",@"SHT_CUDA_INFO"
	.sectionflags	@""
	.align	4


	//----- nvinfo : EIATTR_CUDA_API_VERSION
	.align		4
        /*0000*/ 	.byte	0x04, 0x37
        /*0002*/ 	.short	(.L_13 - .L_12)
.L_12:
        /*0004*/ 	.word	0x00000082


	//----- nvinfo : EIATTR_KPARAM_INFO
	.align		4
.L_13:
        /*0008*/ 	.byte	0x04, 0x17
        /*000a*/ 	.short	(.L_15 - .L_14)
.L_14:
        /*000c*/ 	.word	0x00000000
        /*0010*/ 	.short	0x0007
        /*0012*/ 	.short	0x0028
        /*0014*/ 	.byte	0x00, 0xf5, 0x21, 0x00


	//----- nvinfo : EIATTR_KPARAM_INFO
	.align		4
.L_15:
        /*0018*/ 	.byte	0x04, 0x17
        /*001a*/ 	.short	(.L_17 - .L_16)
.L_16:
        /*001c*/ 	.word	0x00000000
        /*0020*/ 	.short	0x0006
        /*0022*/ 	.short	0x0020
        /*0024*/ 	.byte	0x00, 0xf0, 0x11, 0x00


	//----- nvinfo : EIATTR_KPARAM_INFO
	.align		4
.L_17:
        /*0028*/ 	.byte	0x04, 0x17
        /*002a*/ 	.short	(.L_19 - .L_18)
.L_18:
        /*002c*/ 	.word	0x00000000
        /*0030*/ 	.short	0x0005
        /*0032*/ 	.short	0x0018
        /*0034*/ 	.byte	0x00, 0xf5, 0x21, 0x00


	//----- nvinfo : EIATTR_KPARAM_INFO
	.align		4
.L_19:
        /*0038*/ 	.byte	0x04, 0x17
        /*003a*/ 	.short	(.L_21 - .L_20)
.L_20:
        /*003c*/ 	.word	0x00000000
        /*0040*/ 	.short	0x0004
        /*0042*/ 	.short	0x0010
        /*0044*/ 	.byte	0x00, 0xf5, 0x21, 0x00


	//----- nvinfo : EIATTR_KPARAM_INFO
	.align		4
.L_21:
        /*0048*/ 	.byte	0x04, 0x17
        /*004a*/ 	.short	(.L_23 - .L_22)
.L_22:
        /*004c*/ 	.word	0x00000000
        /*0050*/ 	.short	0x0003
        /*0052*/ 	.short	0x000c
        /*0054*/ 	.byte	0x00, 0xf0, 0x11, 0x00


	//----- nvinfo : EIATTR_KPARAM_INFO
	.align		4
.L_23:
        /*0058*/ 	.byte	0x04, 0x17
        /*005a*/ 	.short	(.L_25 - .L_24)
.L_24:
        /*005c*/ 	.word	0x00000000
        /*0060*/ 	.short	0x0002
        /*0062*/ 	.short	0x0008
        /*0064*/ 	.byte	0x00, 0xf0, 0x11, 0x00


	//----- nvinfo : EIATTR_KPARAM_INFO
	.align		4
.L_25:
        /*0068*/ 	.byte	0x04, 0x17
        /*006a*/ 	.short	(.L_27 - .L_26)
.L_26:
        /*006c*/ 	.word	0x00000000
        /*0070*/ 	.short	0x0001
        /*0072*/ 	.short	0x0004
        /*0074*/ 	.byte	0x00, 0xf0, 0x11, 0x00


	//----- nvinfo : EIATTR_KPARAM_INFO
	.align		4
.L_27:
        /*0078*/ 	.byte	0x04, 0x17
        /*007a*/ 	.short	(.L_29 - .L_28)
.L_28:
        /*007c*/ 	.word	0x00000000
        /*0080*/ 	.short	0x0000
        /*0082*/ 	.short	0x0000
        /*0084*/ 	.byte	0x00, 0xf0, 0x11, 0x00


	//----- nvinfo : EIATTR_SPARSE_MMA_MASK
	.align		4
.L_29:
        /*0088*/ 	.byte	0x03, 0x50
        /*008a*/ 	.short	0x0000


	//----- nvinfo : EIATTR_MAXREG_COUNT
	.align		4
        /*008c*/ 	.byte	0x03, 0x1b
        /*008e*/ 	.short	0x00ff


	//----- nvinfo : EIATTR_NUM_BARRIERS
	.align		4
        /*0090*/ 	.byte	0x02, 0x4c
        /*0092*/ 	.byte	0x01
	.zero		1


	//----- nvinfo : EIATTR_MERCURY_ISA_VERSION
	.align		4
        /*0094*/ 	.byte	0x03, 0x5f
        /*0096*/ 	.short	0x0101


	//----- nvinfo : EIATTR_VRC_CTA_INIT_COUNT
	.align		4
        /*0098*/ 	.byte	0x02, 0x4a
	.zero		1
	.zero		1


	//----- nvinfo : EIATTR_EXIT_INSTR_OFFSETS
	.align		4
        /*009c*/ 	.byte	0x04, 0x1c
        /*009e*/ 	.short	(.L_31 - .L_30)


	//   ....[0]....
.L_30:
        /*00a0*/ 	.word	0x00000760


	//   ....[1]....
        /*00a4*/ 	.word	0x00000800


	//----- nvinfo : EIATTR_CBANK_PARAM_SIZE
	.align		4
.L_31:
        /*00a8*/ 	.byte	0x03, 0x19
        /*00aa*/ 	.short	0x0030


	//----- nvinfo : EIATTR_PARAM_CBANK
	.align		4
        /*00ac*/ 	.byte	0x04, 0x0a
        /*00ae*/ 	.short	(.L_33 - .L_32)
	.align		4
.L_32:
        /*00b0*/ 	.word	index@(.nv.constant0._Z11sgemm_tiledILi32ELi32ELi32EEviiifPKfS1_fPf)
        /*00b4*/ 	.short	0x0380
        /*00b6*/ 	.short	0x0030


	//----- nvinfo : EIATTR_SW_WAR
	.align		4
.L_33:
        /*00b8*/ 	.byte	0x04, 0x36
        /*00ba*/ 	.short	(.L_35 - .L_34)
.L_34:
        /*00bc*/ 	.word	0x00000008
.L_35:


//--------------------- .nv.info._Z11sgemm_naiveiiifPKfS0_fPf --------------------------
	.section	.nv.info._Z11sgemm_naiveiiifPKfS0_fPf,"",@"SHT_CUDA_INFO"
	.sectionflags	@""
	.align	4


	//----- nvinfo : EIATTR_CUDA_API_VERSION
	.align		4
        /*0000*/ 	.byte	0x04, 0x37
        /*0002*/ 	.short	(.L_37 - .L_36)
.L_36:
        /*0004*/ 	.word	0x00000082


	//----- nvinfo : EIATTR_KPARAM_INFO
	.align		4
.L_37:
        /*0008*/ 	.byte	0x04, 0x17
        /*000a*/ 	.short	(.L_39 - .L_38)
.L_38:
        /*000c*/ 	.word	0x00000000
        /*0010*/ 	.short	0x0007
        /*0012*/ 	.short	0x0028
        /*0014*/ 	.byte	0x00, 0xf5, 0x21, 0x00


	//----- nvinfo : EIATTR_KPARAM_INFO
	.align		4
.L_39:
        /*0018*/ 	.byte	0x04, 0x17
        /*001a*/ 	.short	(.L_41 - .L_40)
.L_40:
        /*001c*/ 	.word	0x00000000
        /*0020*/ 	.short	0x0006
        /*0022*/ 	.short	0x0020
        /*0024*/ 	.byte	0x00, 0xf0, 0x11, 0x00


	//----- nvinfo : EIATTR_KPARAM_INFO
	.align		4
.L_41:
        /*0028*/ 	.byte	0x04, 0x17
        /*002a*/ 	.short	(.L_43 - .L_42)
.L_42:
        /*002c*/ 	.word	0x00000000
        /*0030*/ 	.short	0x0005
        /*0032*/ 	.short	0x0018
        /*0034*/ 	.byte	0x00, 0xf5, 0x21, 0x00


	//----- nvinfo : EIATTR_KPARAM_INFO
	.align		4
.L_43:
        /*0038*/ 	.byte	0x04, 0x17
        /*003a*/ 	.short	(.L_45 - .L_44)
.L_44:
        /*003c*/ 	.word	0x00000000
        /*0040*/ 	.short	0x0004
        /*0042*/ 	.short	0x0010
        /*0044*/ 	.byte	0x00, 0xf5, 0x21, 0x00


	//----- nvinfo : EIATTR_KPARAM_INFO
	.align		4
.L_45:
        /*0048*/ 	.byte	0x04, 0x17
        /*004a*/ 	.short	(.L_47 - .L_46)
.L_46:
        /*004c*/ 	.word	0x00000000
        /*0050*/ 	.short	0x0003
        /*0052*/ 	.short	0x000c
        /*0054*/ 	.byte	0x00, 0xf0, 0x11, 0x00


	//----- nvinfo : EIATTR_KPARAM_INFO
	.align		4
.L_47:
        /*0058*/ 	.byte	0x04, 0x17
        /*005a*/ 	.short	(.L_49 - .L_48)
.L_48:
        /*005c*/ 	.word	0x00000000
        /*0060*/ 	.short	0x0002
        /*0062*/ 	.short	0x0008
        /*0064*/ 	.byte	0x00, 0xf0, 0x11, 0x00


	//----- nvinfo : EIATTR_KPARAM_INFO
	.align		4
.L_49:
        /*0068*/ 	.byte	0x04, 0x17
        /*006a*/ 	.short	(.L_51 - .L_50)
.L_50:
        /*006c*/ 	.word	0x00000000
        /*0070*/ 	.short	0x0001
        /*0072*/ 	.short	0x0004
        /*0074*/ 	.byte	0x00, 0xf0, 0x11, 0x00


	//----- nvinfo : EIATTR_KPARAM_INFO
	.align		4
.L_51:
        /*0078*/ 	.byte	0x04, 0x17
        /*007a*/ 	.short	(.L_53 - .L_52)
.L_52:
        /*007c*/ 	.word	0x00000000
        /*0080*/ 	.short	0x0000
        /*0082*/ 	.short	0x0000
        /*0084*/ 	.byte	0x00, 0xf0, 0x11, 0x00


	//----- nvinfo : EIATTR_SPARSE_MMA_MASK
	.align		4
.L_53:
        /*0088*/ 	.byte	0x03, 0x50
        /*008a*/ 	.short	0x0000


	//----- nvinfo : EIATTR_MAXREG_COUNT
	.align		4
        /*008c*/ 	.byte	0x03, 0x1b
        /*008e*/ 	.short	0x00ff


	//----- nvinfo : EIATTR_MERCURY_ISA_VERSION
	.align		4
        /*0090*/ 	.byte	0x03, 0x5f
        /*0092*/ 	.short	0x0101


	//----- nvinfo : EIATTR_VRC_CTA_INIT_COUNT
	.align		4
        /*0094*/ 	.byte	0x02, 0x4a
	.zero		1
	.zero		1


	//----- nvinfo : EIATTR_EXIT_INSTR_OFFSETS
	.align		4
        /*0098*/ 	.byte	0x04, 0x1c
        /*009a*/ 	.short	(.L_55 - .L_54)


	//   ....[0]....
.L_54:
        /*009c*/ 	.word	0x000000d0


	//   ....[1]....
        /*00a0*/ 	.word	0x00000ad0


	//----- nvinfo : EIATTR_CBANK_PARAM_SIZE
	.align		4
.L_55:
        /*00a4*/ 	.byte	0x03, 0x19
        /*00a6*/ 	.short	0x0030


	//----- nvinfo : EIATTR_PARAM_CBANK
	.align		4
        /*00a8*/ 	.byte	0x04, 0x0a
        /*00aa*/ 	.short	(.L_57 - .L_56)
	.align		4
.L_56:
        /*00ac*/ 	.word	index@(.nv.constant0._Z11sgemm_naiveiiifPKfS0_fPf)
        /*00b0*/ 	.short	0x0380
        /*00b2*/ 	.short	0x0030


	//----- nvinfo : EIATTR_SW_WAR
	.align		4
.L_57:
        /*00b4*/ 	.byte	0x04, 0x36
        /*00b6*/ 	.short	(.L_59 - .L_58)
.L_58:
        /*00b8*/ 	.word	0x00000008
.L_59:


//--------------------- .nv.callgraph             --------------------------
	.section	.nv.callgraph,"",@"SHT_CUDA_CALLGRAPH"
	.align	4
	.sectionentsize	8
	.align		4
        /*0000*/ 	.word	0x00000000
	.align		4
        /*0004*/ 	.word	0xffffffff
	.align		4
        /*0008*/ 	.word	0x00000000
	.align		4
        /*000c*/ 	.word	0xfffffffe
	.align		4
        /*0010*/ 	.word	0x00000000
	.align		4
        /*0014*/ 	.word	0xfffffffd
	.align		4
        /*0018*/ 	.word	0x00000000
	.align		4
        /*001c*/ 	.word	0xfffffffc


//--------------------- .text._Z11sgemm_tiledILi32ELi32ELi32EEviiifPKfS1_fPf --------------------------
	.section	.text._Z11sgemm_tiledILi32ELi32ELi32EEviiifPKfS1_fPf,"ax",@progbits
	.align	128
        .global         _Z11sgemm_tiledILi32ELi32ELi32EEviiifPKfS1_fPf
        .type           _Z11sgemm_tiledILi32ELi32ELi32EEviiifPKfS1_fPf,@function
        .size           _Z11sgemm_tiledILi32ELi32ELi32EEviiifPKfS1_fPf,(.L_x_8 - _Z11sgemm_tiledILi32ELi32ELi32EEviiifPKfS1_fPf)
        .other          _Z11sgemm_tiledILi32ELi32ELi32EEviiifPKfS1_fPf,@"STO_CUDA_ENTRY STV_DEFAULT"
_Z11sgemm_tiledILi32ELi32ELi32EEviiifPKfS1_fPf:
.text._Z11sgemm_tiledILi32ELi32ELi32EEviiifPKfS1_fPf:
[----:B------:R-:W-:Y:S01]  /*0000*/  LDC R1, c[0x0][0x37c] ;  /* 0x0000df00ff017b82 */ /* 0x000fe20000000800 */
[----:B------:R-:W0:Y:S01]  /*0010*/  LDCU UR7, c[0x0][0x388] ;  /* 0x00007100ff0777ac */ /* 0x000e220008000800 */
[----:B------:R-:W1:Y:S01]  /*0020*/  S2R R0, SR_TID.X ;  /* 0x0000000000007919 */ /* 0x000e620000002100 */
[----:B------:R-:W-:Y:S01]  /*0030*/  HFMA2 R25, -RZ, RZ, 0, 0 ;  /* 0x00000000ff197431 */ /* 0x000fe200000001ff */
[----:B------:R-:W2:Y:S01]  /*0040*/  LDCU.64 UR8, c[0x0][0x358] ;  /* 0x00006b00ff0877ac */ /* 0x000ea20008000a00 */
[----:B------:R-:W3:Y:S01]  /*0050*/  S2R R3, SR_CTAID.X ;  /* 0x0000000000037919 */ /* 0x000ee20000002500 */
[----:B------:R-:W4:Y:S01]  /*0060*/  S2R R7, SR_TID.Y ;  /* 0x0000000000077919 */ /* 0x000f220000002200 */
[----:B------:R-:W1:Y:S01]  /*0070*/  S2R R2, SR_CTAID.Y ;  /* 0x0000000000027919 */ /* 0x000e620000002600 */
[----:B0-----:R-:W-:-:S09]  /*0080*/  UISETP.GE.AND UP0, UPT, UR7, 0x1, UPT ;  /* 0x000000010700788c */ /* 0x001fd2000bf06270 */
[----:B--2---:R-:W-:Y:S05]  /*0090*/  BRA.U !UP0, `(.L_x_0) ;  /* 0x00000005089c7547 */ /* 0x004fea000b800000 */
[----:B------:R-:W0:Y:S01]  /*00a0*/  S2UR UR6, SR_CgaCtaId ;  /* 0x00000000000679c3 */ /* 0x000e220000008800 */
[----:B------:R-:W-:Y:S01]  /*00b0*/  UMOV UR4, 0x400 ;  /* 0x0000040000047882 */ /* 0x000fe20000000000 */
[----:B-1--4-:R-:W-:Y:S01]  /*00c0*/  LEA R9, R2, R7, 0x5 ;  /* 0x0000000702097211 */ /* 0x012fe200078e28ff */
[----:B------:R-:W-:Y:S01]  /*00d0*/  UIADD3 UR5, UPT, UPT, UR4, 0x1000, URZ ;  /* 0x0000100004057890 */ /* 0x000fe2000fffe0ff */
[----:B------:R-:W-:-:S03]  /*00e0*/  MOV R25, RZ ;  /* 0x000000ff00197202 */ /* 0x000fc60000000f00 */
[----:B------:R-:W-:Y:S01]  /*00f0*/  IMAD R4, R9, UR7, R0 ;  /* 0x0000000709047c24 */ /* 0x000fe2000f8e0200 */
[----:B------:R-:W1:Y:S08]  /*0100*/  LDC R5, c[0x0][0x384] ;  /* 0x0000e100ff057b82 */ /* 0x000e700000000800 */
[----:B------:R-:W2:Y:S08]  /*0110*/  LDC.64 R22, c[0x0][0x390] ;  /* 0x0000e400ff167b82 */ /* 0x000eb00000000a00 */
[----:B------:R-:W4:Y:S01]  /*0120*/  LDC.64 R20, c[0x0][0x398] ;  /* 0x0000e600ff147b82 */ /* 0x000f220000000a00 */
[----:B0-----:R-:W-:-:S02]  /*0130*/  ULEA UR4, UR6, UR4, 0x18 ;  /* 0x0000000406047291 */ /* 0x001fc4000f8ec0ff */
[----:B------:R-:W-:-:S04]  /*0140*/  ULEA UR5, UR6, UR5, 0x18 ;  /* 0x0000000506057291 */ /* 0x000fc8000f8ec0ff */
[C---:B------:R-:W-:Y:S01]  /*0150*/  LEA R19, R7.reuse, UR4, 0x7 ;  /* 0x0000000407137c11 */ /* 0x040fe2000f8e38ff */
[----:B-1----:R-:W-:Y:S01]  /*0160*/  IMAD R6, R7, R5, R0 ;  /* 0x0000000507067224 */ /* 0x002fe200078e0200 */
[C---:B------:R-:W-:Y:S01]  /*0170*/  LEA R18, R0.reuse, UR5, 0x2 ;  /* 0x0000000500127c11 */ /* 0x040fe2000f8e10ff */
[----:B------:R-:W-:Y:S01]  /*0180*/  UMOV UR4, URZ ;  /* 0x000000ff00047c82 */ /* 0x000fe20008000000 */
[----:B------:R-:W-:Y:S02]  /*0190*/  LEA R17, R0, R19, 0x2 ;  /* 0x0000001300117211 */ /* 0x000fe400078e10ff */
[----:B---3--:R-:W-:Y:S02]  /*01a0*/  LEA R6, R3, R6, 0x5 ;  /* 0x0000000603067211 */ /* 0x008fe400078e28ff */
[----:B------:R-:W-:-:S07]  /*01b0*/  LEA R16, R7, R18, 0x7 ;  /* 0x0000001207107211 */ /* 0x000fce00078e38ff */
.L_x_1:
[----:B--2---:R-:W-:-:S04]  /*01c0*/  IMAD.WIDE R10, R4, 0x4, R22 ;  /* 0x00000004040a7825 */ /* 0x004fc800078e0216 */
[----:B----4-:R-:W-:Y:S02]  /*01d0*/  IMAD.WIDE R8, R6, 0x4, R20 ;  /* 0x0000000406087825 */ /* 0x010fe400078e0214 */
[----:B------:R-:W2:Y:S04]  /*01e0*/  LDG.E R10, desc[UR8][R10.64] ;  /* 0x000000080a0a7981 */ /* 0x000ea8000c1e1900 */
[----:B------:R-:W3:Y:S01]  /*01f0*/  LDG.E R29, desc[UR8][R8.64] ;  /* 0x00000008081d7981 */ /* 0x000ee2000c1e1900 */
[----:B------:R-:W-:Y:S01]  /*0200*/  UIADD3 UR4, UPT, UPT, UR4, 0x20, URZ ;  /* 0x0000002004047890 */ /* 0x000fe2000fffe0ff */
[----:B------:R-:W-:Y:S02]  /*0210*/  IADD3 R4, PT, PT, R4, 0x20, RZ ;  /* 0x0000002004047810 */ /* 0x000fe40007ffe0ff */
[----:B------:R-:W-:Y:S01]  /*0220*/  LEA R6, R5, R6, 0x5 ;  /* 0x0000000605067211 */ /* 0x000fe200078e28ff */
[----:B------:R-:W-:Y:S01]  /*0230*/  UISETP.GE.AND UP0, UPT, UR4, UR7, UPT ;  /* 0x000000070400728c */ /* 0x000fe2000bf06270 */
[----:B--2---:R-:W-:Y:S04]  /*0240*/  STS [R17], R10 ;  /* 0x0000000a11007388 */ /* 0x004fe80000000800 */
[----:B---3--:R-:W-:Y:S01]  /*0250*/  STS [R16], R29 ;  /* 0x0000001d10007388 */ /* 0x008fe20000000800 */
[----:B------:R-:W-:Y:S06]  /*0260*/  BAR.SYNC.DEFER_BLOCKING 0x0 ;  /* 0x0000000000007b1d */ /* 0x000fec0000010000 */
[----:B------:R-:W-:Y:S04]  /*0270*/  LDS R24, [R18] ;  /* 0x0000000012187984 */ /* 0x000fe80000000800 */
[----:B------:R-:W0:Y:S04]  /*0280*/  LDS.128 R12, [R19] ;  /* 0x00000000130c7984 */ /* 0x000e280000000c00 */
[----:B------:R-:W1:Y:S04]  /*0290*/  LDS R26, [R18+0x80] ;  /* 0x00008000121a7984 */ /* 0x000e680000000800 */
[----:B------:R-:W2:Y:S04]  /*02a0*/  LDS R27, [R18+0x100] ;  /* 0x00010000121b7984 */ /* 0x000ea80000000800 */
[----:B------:R-:W-:Y:S01]  /*02b0*/  LDS.128 R8, [R19+0x10] ;  /* 0x0000100013087984 */ /* 0x000fe20000000c00 */
[----:B0-----:R-:W-:-:S03]  /*02c0*/  FFMA R24, R12, R24, R25 ;  /* 0x000000180c187223 */ /* 0x001fc60000000019 */
[----:B------:R-:W0:Y:S01]  /*02d0*/  LDS R12, [R18+0x180] ;  /* 0x00018000120c7984 */ /* 0x000e220000000800 */
[----:B-1----:R-:W-:-:S03]  /*02e0*/  FFMA R26, R26, R13, R24 ;  /* 0x0000000d1a1a7223 */ /* 0x002fc60000000018 */
[----:B------:R-:W1:Y:S01]  /*02f0*/  LDS R13, [R18+0x200] ;  /* 0x00020000120d7984 */ /* 0x000e620000000800 */
[----:B--2---:R-:W-:-:S03]  /*0300*/  FFMA R27, R27, R14, R26 ;  /* 0x0000000e1b1b7223 */ /* 0x004fc6000000001a */
[----:B------:R-:W2:Y:S04]  /*0310*/  LDS R24, [R18+0x280] ;  /* 0x0002800012187984 */ /* 0x000ea80000000800 */
[----:B------:R-:W3:Y:S01]  /*0320*/  LDS R25, [R18+0x300] ;  /* 0x0003000012197984 */ /* 0x000ee20000000800 */
[----:B0-----:R-:W-:-:S03]  /*0330*/  FFMA R15, R12, R15, R27 ;  /* 0x0000000f0c0f7223 */ /* 0x001fc6000000001b */
[----:B------:R-:W-:Y:S01]  /*0340*/  LDS R27, [R18+0x400] ;  /* 0x00040000121b7984 */ /* 0x000fe20000000800 */
[----:B-1----:R-:W-:-:S03]  /*0350*/  FFMA R13, R8, R13, R15 ;  /* 0x0000000d080d7223 */ /* 0x002fc6000000000f */
[----:B------:R-:W0:Y:S01]  /*0360*/  LDS R8, [R18+0x380] ;  /* 0x0003800012087984 */ /* 0x000e220000000800 */
[----:B--2---:R-:W-:-:S03]  /*0370*/  FFMA R26, R24, R9, R13 ;  /* 0x00000009181a7223 */ /* 0x004fc6000000000d */
[----:B------:R-:W1:Y:S01]  /*0380*/  LDS.128 R12, [R19+0x20] ;  /* 0x00002000130c7984 */ /* 0x000e620000000c00 */
[----:B---3--:R-:W-:-:S03]  /*0390*/  FFMA R9, R25, R10, R26 ;  /* 0x0000000a19097223 */ /* 0x008fc6000000001a */
[----:B------:R-:W2:Y:S04]  /*03a0*/  LDS R24, [R18+0x480] ;  /* 0x0004800012187984 */ /* 0x000ea80000000800 */
[----:B------:R-:W3:Y:S01]  /*03b0*/  LDS R25, [R18+0x500] ;  /* 0x0005000012197984 */ /* 0x000ee20000000800 */
[----:B0-----:R-:W-:-:S04]  /*03c0*/  FFMA R9, R8, R11, R9 ;  /* 0x0000000b08097223 */ /* 0x001fc80000000009 */
[----:B-1----:R-:W-:Y:S02]  /*03d0*/  FFMA R9, R12, R27, R9 ;  /* 0x0000001b0c097223 */ /* 0x002fe40000000009 */
[----:B------:R-:W0:Y:S02]  /*03e0*/  LDS R12, [R18+0x580] ;  /* 0x00058000120c7984 */ /* 0x000e240000000800 */
[----:B--2---:R-:W-:Y:S02]  /*03f0*/  FFMA R26, R24, R13, R9 ;  /* 0x0000000d181a7223 */ /* 0x004fe40000000009 */
[----:B------:R-:W-:Y:S02]  /*0400*/  LDS R27, [R18+0x600] ;  /* 0x00060000121b7984 */ /* 0x000fe40000000800 */
[----:B---3--:R-:W-:Y:S02]  /*0410*/  FFMA R13, R25, R14, R26 ;  /* 0x0000000e190d7223 */ /* 0x008fe4000000001a */
[----:B------:R-:W1:Y:S04]  /*0420*/  LDS.128 R8, [R19+0x30] ;  /* 0x0000300013087984 */ /* 0x000e680000000c00 */
        /* <DEDUP_REMOVED lines=37> */
[----:B------:R-:W3:Y:S04]  /*0680*/  LDS R24, [R18+0xf00] ;  /* 0x000f000012187984 */ /* 0x000ee80000000800 */
[----:B------:R-:W4:Y:S01]  /*0690*/  LDS R14, [R18+0xf80] ;  /* 0x000f8000120e7984 */ /* 0x000f220000000800 */
[----:B0-----:R-:W-:-:S04]  /*06a0*/  FFMA R15, R12, R15, R25 ;  /* 0x0000000f0c0f7223 */ /* 0x001fc80000000019 */
[----:B-1----:R-:W-:-:S04]  /*06b0*/  FFMA R8, R8, R13, R15 ;  /* 0x0000000d08087223 */ /* 0x002fc8000000000f */
[----:B--2---:R-:W-:-:S04]  /*06c0*/  FFMA R9, R27, R9, R8 ;  /* 0x000000091b097223 */ /* 0x004fc80000000008 */
[----:B---3--:R-:W-:-:S04]  /*06d0*/  FFMA R9, R24, R10, R9 ;  /* 0x0000000a18097223 */ /* 0x008fc80000000009 */
[----:B----4-:R-:W-:Y:S01]  /*06e0*/  FFMA R25, R14, R11, R9 ;  /* 0x0000000b0e197223 */ /* 0x010fe20000000009 */
[----:B------:R-:W-:Y:S06]  /*06f0*/  BAR.SYNC.DEFER_BLOCKING 0x0 ;  /* 0x0000000000007b1d */ /* 0x000fec0000010000 */
[----:B------:R-:W-:Y:S05]  /*0700*/  BRA.U !UP0, `(.L_x_1) ;  /* 0xfffffff908ac7547 */ /* 0x000fea000b83ffff */
.L_x_0:
[----:B------:R-:W0:Y:S01]  /*0710*/  LDCU.64 UR4, c[0x0][0x380] ;  /* 0x00007000ff0477ac */ /* 0x000e220008000a00 */
[----:B-1-3--:R-:W-:Y:S02]  /*0720*/  LEA R0, R3, R0, 0x5 ;  /* 0x0000000003007211 */ /* 0x00afe400078e28ff */
[----:B----4-:R-:W-:Y:S02]  /*0730*/  LEA R5, R2, R7, 0x5 ;  /* 0x0000000702057211 */ /* 0x010fe400078e28ff */
[----:B0-----:R-:W-:-:S04]  /*0740*/  ISETP.GE.AND P0, PT, R0, UR5, PT ;  /* 0x0000000500007c0c */ /* 0x001fc8000bf06270 */
[----:B------:R-:W-:-:S13]  /*0750*/  ISETP.GE.OR P0, PT, R5, UR4, P0 ;  /* 0x0000000405007c0c */ /* 0x000fda0008706670 */
[----:B------:R-:W-:Y:S05]  /*0760*/  @P0 EXIT ;  /* 0x000000000000094d */ /* 0x000fea0003800000 */
[----:B------:R-:W0:Y:S01]  /*0770*/  LDC.64 R2, c[0x0][0x3a8] ;  /* 0x0000ea00ff027b82 */ /* 0x000e220000000a00 */
[----:B------:R-:W-:Y:S01]  /*0780*/  IMAD R5, R5, UR5, R0 ;  /* 0x0000000505057c24 */ /* 0x000fe2000f8e0200 */
[----:B------:R-:W1:Y:S01]  /*0790*/  LDCU UR4, c[0x0][0x3a0] ;  /* 0x00007400ff0477ac */ /* 0x000e620008000800 */
[----:B------:R-:W2:Y:S02]  /*07a0*/  LDCU UR6, c[0x0][0x38c] ;  /* 0x00007180ff0677ac */ /* 0x000ea40008000800 */
[----:B0-----:R-:W-:-:S05]  /*07b0*/  IMAD.WIDE.U32 R2, R5, 0x4, R2 ;  /* 0x0000000405027825 */ /* 0x001fca00078e0002 */
[----:B------:R-:W1:Y:S02]  /*07c0*/  LDG.E R0, desc[UR8][R2.64] ;  /* 0x0000000802007981 */ /* 0x000e64000c1e1900 */
[----:B-1----:R-:W-:-:S04]  /*07d0*/  FMUL R0, R0, UR4 ;  /* 0x0000000400007c20 */ /* 0x002fc80008400000 */
[----:B--2---:R-:W-:-:S05]  /*07e0*/  FFMA R25, R25, UR6, R0 ;  /* 0x0000000619197c23 */ /* 0x004fca0008000000 */
[----:B------:R-:W-:Y:S01]  /*07f0*/  STG.E desc[UR8][R2.64], R25 ;  /* 0x0000001902007986 */ /* 0x000fe2000c101908 */
[----:B------:R-:W-:Y:S05]  /*0800*/  EXIT ;  /* 0x000000000000794d */ /* 0x000fea0003800000 */
.L_x_2:
[----:B------:R-:W-:-:S00]  /*0810*/  BRA `(.L_x_2) ;  /* 0xfffffffc00fc7947 */ /* 0x000fc0000383ffff */
[----:B------:R-:W-:-:S00]  /*0820*/  NOP ;  /* 0x0000000000007918 */ /* 0x000fc00000000000 */
        /* <DEDUP_REMOVED lines=13> */
.L_x_8:


//--------------------- .text._Z11sgemm_naiveiiifPKfS0_fPf --------------------------
	.section	.text._Z11sgemm_naiveiiifPKfS0_fPf,"ax",@progbits
	.align	128
        .global         _Z11sgemm_naiveiiifPKfS0_fPf
        .type           _Z11sgemm_naiveiiifPKfS0_fPf,@function
        .size           _Z11sgemm_naiveiiifPKfS0_fPf,(.L_x_9 - _Z11sgemm_naiveiiifPKfS0_fPf)
        .other          _Z11sgemm_naiveiiifPKfS0_fPf,@"STO_CUDA_ENTRY STV_DEFAULT"
_Z11sgemm_naiveiiifPKfS0_fPf:
.text._Z11sgemm_naiveiiifPKfS0_fPf:
[----:B------:R-:W-:Y:S01]  /*0000*/  LDC R1, c[0x0][0x37c] ;  /* 0x0000df00ff017b82 */ /* 0x000fe20000000800 */
[----:B------:R-:W0:Y:S07]  /*0010*/  S2R R8, SR_TID.Y ;  /* 0x0000000000087919 */ /* 0x000e2e0000002200 */
[----:B------:R-:W1:Y:S01]  /*0020*/  S2UR UR4, SR_CTAID.Y ;  /* 0x00000000000479c3 */ /* 0x000e620000002600 */
[----:B------:R-:W2:Y:S07]  /*0030*/  S2R R2, SR_TID.X ;  /* 0x0000000000027919 */ /* 0x000eae0000002100 */
[----:B------:R-:W2:Y:S01]  /*0040*/  LDC R3, c[0x0][0x360] ;  /* 0x0000d800ff037b82 */ /* 0x000ea20000000800 */
[----:B------:R-:W1:Y:S07]  /*0050*/  LDCU UR5, c[0x0][0x364] ;  /* 0x00006c80ff0577ac */ /* 0x000e6e0008000800 */
[----:B------:R-:W2:Y:S08]  /*0060*/  S2UR UR6, SR_CTAID.X ;  /* 0x00000000000679c3 */ /* 0x000eb00000002500 */
[----:B------:R-:W3:Y:S01]  /*0070*/  LDC.64 R4, c[0x0][0x380] ;  /* 0x0000e000ff047b82 */ /* 0x000ee20000000a00 */
[----:B-1----:R-:W-:-:S06]  /*0080*/  UIMAD UR4, UR4, UR5, URZ ;  /* 0x00000005040472a4 */ /* 0x002fcc000f8e02ff */
[----:B0-----:R-:W-:Y:S01]  /*0090*/  IADD3 R0, PT, PT, R8, UR4, RZ ;  /* 0x0000000408007c10 */ /* 0x001fe2000fffe0ff */
[----:B--2---:R-:W-:-:S03]  /*00a0*/  IMAD R3, R3, UR6, R2 ;  /* 0x0000000603037c24 */ /* 0x004fc6000f8e0202 */
[----:B---3--:R-:W-:-:S04]  /*00b0*/  ISETP.GE.U32.AND P0, PT, R0, R5, PT ;  /* 0x000000050000720c */ /* 0x008fc80003f06070 */
[----:B------:R-:W-:-:S13]  /*00c0*/  ISETP.GE.U32.OR P0, PT, R3, R4, P0 ;  /* 0x000000040300720c */ /* 0x000fda0000706470 */
[----:B------:R-:W-:Y:S05]  /*00d0*/  @P0 EXIT ;  /* 0x000000000000094d */ /* 0x000fea0003800000 */
[----:B------:R-:W0:Y:S01]  /*00e0*/  LDC R2, c[0x0][0x388] ;  /* 0x0000e200ff027b82 */ /* 0x000e220000000800 */
[----:B------:R-:W1:Y:S01]  /*00f0*/  LDCU.64 UR6, c[0x0][0x358] ;  /* 0x00006b00ff0677ac */ /* 0x000e620008000a00 */
[----:B------:R-:W-:Y:S01]  /*0100*/  HFMA2 R25, -RZ, RZ, 0, 0 ;  /* 0x00000000ff197431 */ /* 0x000fe200000001ff */
[----:B0-----:R-:W-:-:S13]  /*0110*/  ISETP.GE.AND P0, PT, R2, 0x1, PT ;  /* 0x000000010200780c */ /* 0x001fda0003f06270 */
[----:B-1----:R-:W-:Y:S05]  /*0120*/  @!P0 BRA `(.L_x_3) ;  /* 0x0000000800448947 */ /* 0x002fea0003800000 */
[C---:B------:R-:W-:Y:S02]  /*0130*/  ISETP.GE.U32.AND P1, PT, R2.reuse, 0x8, PT ;  /* 0x000000080200780c */ /* 0x040fe40003f26070 */
[----:B------:R-:W-:Y:S02]  /*0140*/  LOP3.LUT R6, R2, 0x7, RZ, 0xc0, !PT ;  /* 0x0000000702067812 */ /* 0x000fe400078ec0ff */
[----:B------:R-:W-:Y:S02]  /*0150*/  MOV R25, RZ ;  /* 0x000000ff00197202 */ /* 0x000fe40000000f00 */
[----:B------:R-:W-:Y:S02]  /*0160*/  ISETP.NE.AND P0, PT, R6, RZ, PT ;  /* 0x000000ff0600720c */ /* 0x000fe40003f05270 */
[----:B------:R-:W-:-:S05]  /*0170*/  MOV R7, RZ ;  /* 0x000000ff00077202 */ /* 0x000fca0000000f00 */
[----:B------:R-:W-:Y:S06]  /*0180*/  @!P1 BRA `(.L_x_4) ;  /* 0x0000000400249947 */ /* 0x000fec0003800000 */
[----:B------:R-:W-:Y:S01]  /*0190*/  LOP3.LUT R7, R2, 0x7ffffff8, RZ, 0xc0, !PT ;  /* 0x7ffffff802077812 */ /* 0x000fe200078ec0ff */
[C---:B------:R-:W-:Y:S01]  /*01a0*/  IMAD R10, R5.reuse, 0x3, R0 ;  /* 0x00000003050a7824 */ /* 0x040fe200078e0200 */
[C---:B------:R-:W-:Y:S01]  /*01b0*/  IADD3 R4, PT, PT, R5.reuse, UR4, R8 ;  /* 0x0000000405047c10 */ /* 0x040fe2000fffe008 */
[C-C-:B------:R-:W-:Y:S01]  /*01c0*/  IMAD R14, R5.reuse, 0x5, R0.reuse ;  /* 0x00000005050e7824 */ /* 0x140fe200078e0200 */
[CC--:B------:R-:W-:Y:S01]  /*01d0*/  LEA R8, R5.reuse, R0.reuse, 0x1 ;  /* 0x0000000005087211 */ /* 0x0c0fe200078e08ff */
[C-C-:B------:R-:W-:Y:S01]  /*01e0*/  IMAD R9, R5.reuse, 0x6, R0.reuse ;  /* 0x0000000605097824 */ /* 0x140fe200078e0200 */
[C---:B------:R-:W-:Y:S01]  /*01f0*/  LEA R12, R5.reuse, R0, 0x2 ;  /* 0x00000000050c7211 */ /* 0x040fe200078e10ff */
[----:B------:R-:W-:Y:S01]  /*0200*/  IMAD R11, R5, 0x7, R0 ;  /* 0x00000007050b7824 */ /* 0x000fe200078e0200 */
[----:B------:R-:W-:Y:S01]  /*0210*/  MOV R25, RZ ;  /* 0x000000ff00197202 */ /* 0x000fe20000000f00 */
[----:B------:R-:W-:Y:S01]  /*0220*/  IMAD R15, R3, R2, 0x3 ;  /* 0x00000003030f7424 */ /* 0x000fe200078e0202 */
[----:B------:R-:W-:-:S02]  /*0230*/  MOV R13, R0 ;  /* 0x00000000000d7202 */ /* 0x000fc40000000f00 */
[----:B------:R-:W-:-:S07]  /*0240*/  IADD3 R24, PT, PT, -R7, RZ, RZ ;  /* 0x000000ff07187210 */ /* 0x000fce0007ffe1ff */
.L_x_5:
[----:B------:R-:W0:Y:S01]  /*0250*/  LDC.64 R20, c[0x0][0x390] ;  /* 0x0000e400ff147b82 */ /* 0x000e220000000a00 */
[----:B------:R-:W-:-:S07]  /*0260*/  IADD3 R23, PT, PT, R15, -0x3, RZ ;  /* 0xfffffffd0f177810 */ /* 0x000fce0007ffe0ff */
[----:B------:R-:W1:Y:S01]  /*0270*/  LDC.64 R16, c[0x0][0x398] ;  /* 0x0000e600ff107b82 */ /* 0x000e620000000a00 */
[----:B0-----:R-:W-:-:S06]  /*0280*/  IMAD.WIDE.U32 R22, R23, 0x4, R20 ;  /* 0x0000000417167825 */ /* 0x001fcc00078e0014 */
[----:B------:R-:W2:Y:S01]  /*0290*/  LDG.E R22, desc[UR6][R22.64] ;  /* 0x0000000616167981 */ /* 0x000ea2000c1e1900 */
[----:B-1----:R-:W-:-:S06]  /*02a0*/  IMAD.WIDE.U32 R18, R13, 0x4, R16 ;  /* 0x000000040d127825 */ /* 0x002fcc00078e0010 */
[----:B------:R-:W2:Y:S01]  /*02b0*/  LDG.E R18, desc[UR6][R18.64] ;  /* 0x0000000612127981 */ /* 0x000ea2000c1e1900 */
[----:B------:R-:W-:Y:S01]  /*02c0*/  IADD3 R27, PT, PT, R15, -0x2, RZ ;  /* 0xfffffffe0f1b7810 */ /* 0x000fe20007ffe0ff */
[----:B------:R-:W-:-:S06]  /*02d0*/  IMAD.WIDE.U32 R28, R4, 0x4, R16 ;  /* 0x00000004041c7825 */ /* 0x000fcc00078e0010 */
[----:B------:R-:W3:Y:S01]  /*02e0*/  LDG.E R28, desc[UR6][R28.64] ;  /* 0x000000061c1c7981 */ /* 0x000ee2000c1e1900 */
[----:B--2---:R-:W-:Y:S01]  /*02f0*/  FFMA R25, R22, R18, R25 ;  /* 0x0000001216197223 */ /* 0x004fe20000000019 */
[----:B------:R-:W-:Y:S01]  /*0300*/  IMAD.WIDE.U32 R22, R27, 0x4, R20 ;  /* 0x000000041b167825 */ /* 0x000fe200078e0014 */
[----:B------:R-:W-:-:S05]  /*0310*/  IADD3 R27, PT, PT, R15, -0x1, RZ ;  /* 0xffffffff0f1b7810 */ /* 0x000fca0007ffe0ff */
[----:B------:R-:W-:Y:S01]  /*0320*/  IMAD.WIDE.U32 R26, R27, 0x4, R20 ;  /* 0x000000041b1a7825 */ /* 0x000fe200078e0014 */
[----:B------:R-:W3:Y:S04]  /*0330*/  LDG.E R22, desc[UR6][R22.64] ;  /* 0x0000000616167981 */ /* 0x000ee8000c1e1900 */
[----:B------:R0:W2:Y:S02]  /*0340*/  LDG.E R18, desc[UR6][R26.64] ;  /* 0x000000061a127981 */ /* 0x0000a4000c1e1900 */
[----:B0-----:R-:W-:-:S05]  /*0350*/  IMAD.WIDE.U32 R26, R8, 0x4, R16 ;  /* 0x00000004081a7825 */ /* 0x001fca00078e0010 */
[----:B------:R-:W2:Y:S01]  /*0360*/  LDG.E R19, desc[UR6][R26.64] ;  /* 0x000000061a137981 */ /* 0x000ea2000c1e1900 */
[----:B------:R-:W-:Y:S01]  /*0370*/  IADD3 R23, PT, PT, R15, 0x1, RZ ;  /* 0x000000010f177810 */ /* 0x000fe20007ffe0ff */
[----:B---3--:R-:W-:-:S04]  /*0380*/  FFMA R25, R22, R28, R25 ;  /* 0x0000001c16197223 */ /* 0x008fc80000000019 */
[----:B--2---:R-:W-:Y:S01]  /*0390*/  FFMA R25, R18, R19, R25 ;  /* 0x0000001312197223 */ /* 0x004fe20000000019 */
[----:B------:R-:W-:-:S05]  /*03a0*/  IMAD.WIDE.U32 R18, R15, 0x4, R20 ;  /* 0x000000040f127825 */ /* 0x000fca00078e0014 */
[----:B------:R0:W2:Y:S02]  /*03b0*/  LDG.E R28, desc[UR6][R18.64] ;  /* 0x00000006121c7981 */ /* 0x0000a4000c1e1900 */
[----:B0-----:R-:W-:-:S04]  /*03c0*/  IMAD.WIDE.U32 R18, R23, 0x4, R20 ;  /* 0x0000000417127825 */ /* 0x001fc800078e0014 */
[--C-:B------:R-:W-:Y:S02]  /*03d0*/  IMAD.WIDE.U32 R22, R10, 0x4, R16.reuse ;  /* 0x000000040a167825 */ /* 0x100fe400078e0010 */
[----:B------:R-:W3:Y:S04]  /*03e0*/  LDG.E R18, desc[UR6][R18.64] ;  /* 0x0000000612127981 */ /* 0x000ee8000c1e1900 */
[----:B------:R0:W2:Y:S02]  /*03f0*/  LDG.E R29, desc[UR6][R22.64] ;  /* 0x00000006161d7981 */ /* 0x0000a4000c1e1900 */
[----:B0-----:R-:W-:-:S05]  /*0400*/  IMAD.WIDE.U32 R22, R12, 0x4, R16 ;  /* 0x000000040c167825 */ /* 0x001fca00078e0010 */
[----:B------:R0:W3:Y:S01]  /*0410*/  LDG.E R26, desc[UR6][R22.64] ;  /* 0x00000006161a7981 */ /* 0x0000e2000c1e1900 */
[C---:B------:R-:W-:Y:S02]  /*0420*/  IADD3 R27, PT, PT, R15.reuse, 0x3, RZ ;  /* 0x000000030f1b7810 */ /* 0x040fe40007ffe0ff */
[C---:B0-----:R-:W-:Y:S01]  /*0430*/  IADD3 R23, PT, PT, R15.reuse, 0x4, RZ ;  /* 0x000000040f177810 */ /* 0x041fe20007ffe0ff */
[----:B--2---:R-:W-:Y:S01]  /*0440*/  FFMA R25, R28, R29, R25 ;  /* 0x0000001d1c197223 */ /* 0x004fe20000000019 */
[----:B------:R-:W-:-:S05]  /*0450*/  IADD3 R29, PT, PT, R15, 0x2, RZ ;  /* 0x000000020f1d7810 */ /* 0x000fca0007ffe0ff */
[----:B------:R-:W-:-:S06]  /*0460*/  IMAD.WIDE.U32 R28, R29, 0x4, R20 ;  /* 0x000000041d1c7825 */ /* 0x000fcc00078e0014 */
[----:B------:R-:W2:Y:S01]  /*0470*/  LDG.E R28, desc[UR6][R28.64] ;  /* 0x000000061c1c7981 */ /* 0x000ea2000c1e1900 */
[----:B---3--:R-:W-:Y:S01]  /*0480*/  FFMA R25, R18, R26, R25 ;  /* 0x0000001a12197223 */ /* 0x008fe20000000019 */
[----:B------:R-:W-:-:S04]  /*0490*/  IMAD.WIDE.U32 R18, R14, 0x4, R16 ;  /* 0x000000040e127825 */ /* 0x000fc800078e0010 */
[--C-:B------:R-:W-:Y:S02]  /*04a0*/  IMAD.WIDE.U32 R26, R27, 0x4, R20.reuse ;  /* 0x000000041b1a7825 */ /* 0x100fe400078e0014 */
[----:B------:R-:W2:Y:S02]  /*04b0*/  LDG.E R18, desc[UR6][R18.64] ;  /* 0x0000000612127981 */ /* 0x000ea4000c1e1900 */
[----:B------:R-:W-:Y:S02]  /*04c0*/  IMAD.WIDE.U32 R20, R23, 0x4, R20 ;  /* 0x0000000417147825 */ /* 0x000fe400078e0014 */
[----:B------:R-:W3:Y:S02]  /*04d0*/  LDG.E R26, desc[UR6][R26.64] ;  /* 0x000000061a1a7981 */ /* 0x000ee4000c1e1900 */
[--C-:B------:R-:W-:Y:S02]  /*04e0*/  IMAD.WIDE.U32 R22, R9, 0x4, R16.reuse ;  /* 0x0000000409167825 */ /* 0x100fe400078e0010 */
[----:B------:R-:W4:Y:S02]  /*04f0*/  LDG.E R20, desc[UR6][R20.64] ;  /* 0x0000000614147981 */ /* 0x000f24000c1e1900 */
[----:B------:R-:W-:-:S02]  /*0500*/  IMAD.WIDE.U32 R16, R11, 0x4, R16 ;  /* 0x000000040b107825 */ /* 0x000fc400078e0010 */
[----:B------:R-:W3:Y:S04]  /*0510*/  LDG.E R23, desc[UR6][R22.64] ;  /* 0x0000000616177981 */ /* 0x000ee8000c1e1900 */
[----:B------:R-:W4:Y:S01]  /*0520*/  LDG.E R16, desc[UR6][R16.64] ;  /* 0x0000000610107981 */ /* 0x000f22000c1e1900 */
[----:B------:R-:W-:-:S04]  /*0530*/  IADD3 R24, PT, PT, R24, 0x8, RZ ;  /* 0x0000000818187810 */ /* 0x000fc80007ffe0ff */
[----:B------:R-:W-:Y:S02]  /*0540*/  ISETP.NE.AND P1, PT, R24, RZ, PT ;  /* 0x000000ff1800720c */ /* 0x000fe40003f25270 */
[----:B------:R-:W-:Y:S02]  /*0550*/  IADD3 R15, PT, PT, R15, 0x8, RZ ;  /* 0x000000080f0f7810 */ /* 0x000fe40007ffe0ff */
[C---:B------:R-:W-:Y:S02]  /*0560*/  LEA R4, R5.reuse, R4, 0x3 ;  /* 0x0000000405047211 */ /* 0x040fe400078e18ff */
[C---:B------:R-:W-:Y:S02]  /*0570*/  LEA R8, R5.reuse, R8, 0x3 ;  /* 0x0000000805087211 */ /* 0x040fe400078e18ff */
[C---:B------:R-:W-:Y:S02]  /*0580*/  LEA R10, R5.reuse, R10, 0x3 ;  /* 0x0000000a050a7211 */ /* 0x040fe400078e18ff */
[----:B------:R-:W-:-:S02]  /*0590*/  LEA R12, R5, R12, 0x3 ;  /* 0x0000000c050c7211 */ /* 0x000fc400078e18ff */
[C---:B------:R-:W-:Y:S02]  /*05a0*/  LEA R14, R5.reuse, R14, 0x3 ;  /* 0x0000000e050e7211 */ /* 0x040fe400078e18ff */
[C---:B------:R-:W-:Y:S02]  /*05b0*/  LEA R9, R5.reuse, R9, 0x3 ;  /* 0x0000000905097211 */ /* 0x040fe400078e18ff */
[C---:B------:R-:W-:Y:S02]  /*05c0*/  LEA R11, R5.reuse, R11, 0x3 ;  /* 0x0000000b050b7211 */ /* 0x040fe400078e18ff */
[----:B------:R-:W-:Y:S01]  /*05d0*/  LEA R13, R5, R13, 0x3 ;  /* 0x0000000d050d7211 */ /* 0x000fe200078e18ff */
[----:B--2---:R-:W-:-:S04]  /*05e0*/  FFMA R25, R28, R18, R25 ;  /* 0x000000121c197223 */ /* 0x004fc80000000019 */
[----:B---3--:R-:W-:-:S04]  /*05f0*/  FFMA R25, R26, R23, R25 ;  /* 0x000000171a197223 */ /* 0x008fc80000000019 */
[----:B----4-:R-:W-:Y:S01]  /*0600*/  FFMA R25, R20, R16, R25 ;  /* 0x0000001014197223 */ /* 0x010fe20000000019 */
[----:B------:R-:W-:Y:S06]  /*0610*/  @P1 BRA `(.L_x_5) ;  /* 0xfffffffc000c1947 */ /* 0x000fec000383ffff */
.L_x_4:
[----:B------:R-:W-:Y:S05]  /*0620*/  @!P0 BRA `(.L_x_3) ;  /* 0x0000000400048947 */ /* 0x000fea0003800000 */
[----:B------:R-:W-:Y:S02]  /*0630*/  ISETP.GE.U32.AND P0, PT, R6, 0x4, PT ;  /* 0x000000040600780c */ /* 0x000fe40003f06070 */
[----:B------:R-:W-:-:S04]  /*0640*/  LOP3.LUT R24, R2, 0x3, RZ, 0xc0, !PT ;  /* 0x0000000302187812 */ /* 0x000fc800078ec0ff */
[----:B------:R-:W-:-:S07]  /*0650*/  ISETP.NE.AND P1, PT, R24, RZ, PT ;  /* 0x000000ff1800720c */ /* 0x000fce0003f25270 */
[----:B------:R-:W-:Y:S06]  /*0660*/  @!P0 BRA `(.L_x_6) ;  /* 0x00000000007c8947 */ /* 0x000fec0003800000 */
[----:B------:R-:W0:Y:S01]  /*0670*/  LDC.64 R8, c[0x0][0x398] ;  /* 0x0000e600ff087b82 */ /* 0x000e220000000a00 */
[----:B------:R-:W-:Y:S02]  /*0680*/  IMAD R13, R3, R2, R7 ;  /* 0x00000002030d7224 */ /* 0x000fe400078e0207 */
[----:B------:R-:W-:-:S03]  /*0690*/  IMAD R6, R7, R5, R0 ;  /* 0x0000000507067224 */ /* 0x000fc600078e0200 */
[C---:B------:R-:W-:Y:S02]  /*06a0*/  IADD3 R21, PT, PT, R13.reuse, 0x1, RZ ;  /* 0x000000010d157810 */ /* 0x040fe40007ffe0ff */
[----:B------:R-:W1:Y:S01]  /*06b0*/  LDC.64 R10, c[0x0][0x390] ;  /* 0x0000e400ff0a7b82 */ /* 0x000e620000000a00 */
[C---:B------:R-:W-:Y:S02]  /*06c0*/  IADD3 R15, PT, PT, R13.reuse, 0x2, RZ ;  /* 0x000000020d0f7810 */ /* 0x040fe40007ffe0ff */
[----:B------:R-:W-:Y:S01]  /*06d0*/  IADD3 R27, PT, PT, R13, 0x3, RZ ;  /* 0x000000030d1b7810 */ /* 0x000fe20007ffe0ff */
[C---:B0-----:R-:W-:Y:S01]  /*06e0*/  IMAD.WIDE.U32 R18, R6.reuse, 0x4, R8 ;  /* 0x0000000406127825 */ /* 0x041fe200078e0008 */
[----:B------:R-:W-:-:S04]  /*06f0*/  IADD3 R6, PT, PT, R6, R5, RZ ;  /* 0x0000000506067210 */ /* 0x000fc80007ffe0ff */
[CC--:B------:R-:W-:Y:S01]  /*0700*/  IADD3 R14, PT, PT, R6.reuse, R5.reuse, RZ ;  /* 0x00000005060e7210 */ /* 0x0c0fe20007ffe0ff */
[--C-:B-1----:R-:W-:Y:S01]  /*0710*/  IMAD.WIDE.U32 R22, R13, 0x4, R10.reuse ;  /* 0x000000040d167825 */ /* 0x102fe200078e000a */
[----:B------:R-:W2:Y:S03]  /*0720*/  LDG.E R18, desc[UR6][R18.64] ;  /* 0x0000000612127981 */ /* 0x000ea6000c1e1900 */
[----:B------:R-:W-:Y:S01]  /*0730*/  IMAD.WIDE.U32 R20, R21, 0x4, R10 ;  /* 0x0000000415147825 */ /* 0x000fe200078e000a */
[----:B------:R-:W2:Y:S03]  /*0740*/  LDG.E R4, desc[UR6][R22.64] ;  /* 0x0000000616047981 */ /* 0x000ea6000c1e1900 */
[----:B------:R-:W-:Y:S01]  /*0750*/  IMAD.WIDE.U32 R16, R6, 0x4, R8 ;  /* 0x0000000406107825 */ /* 0x000fe200078e0008 */
[----:B------:R-:W-:Y:S01]  /*0760*/  IADD3 R29, PT, PT, R14, R5, RZ ;  /* 0x000000050e1d7210 */ /* 0x000fe20007ffe0ff */
[----:B------:R-:W3:Y:S02]  /*0770*/  LDG.E R20, desc[UR6][R20.64] ;  /* 0x0000000614147981 */ /* 0x000ee4000c1e1900 */
[----:B------:R-:W-:-:S02]  /*0780*/  IMAD.WIDE.U32 R12, R15, 0x4, R10 ;  /* 0x000000040f0c7825 */ /* 0x000fc400078e000a */
[----:B------:R-:W3:Y:S02]  /*0790*/  LDG.E R17, desc[UR6][R16.64] ;  /* 0x0000000610117981 */ /* 0x000ee4000c1e1900 */
[----:B------:R-:W-:Y:S02]  /*07a0*/  IMAD.WIDE.U32 R14, R14, 0x4, R8 ;  /* 0x000000040e0e7825 */ /* 0x000fe400078e0008 */
[----:B------:R-:W4:Y:S02]  /*07b0*/  LDG.E R13, desc[UR6][R12.64] ;  /* 0x000000060c0d7981 */ /* 0x000f24000c1e1900 */
[----:B------:R-:W-:Y:S02]  /*07c0*/  IMAD.WIDE.U32 R10, R27, 0x4, R10 ;  /* 0x000000041b0a7825 */ /* 0x000fe400078e000a */
[----:B------:R-:W4:Y:S02]  /*07d0*/  LDG.E R14, desc[UR6][R14.64] ;  /* 0x000000060e0e7981 */ /* 0x000f24000c1e1900 */
[----:B------:R-:W-:-:S02]  /*07e0*/  IMAD.WIDE.U32 R8, R29, 0x4, R8 ;  /* 0x000000041d087825 */ /* 0x000fc400078e0008 */
[----:B------:R-:W5:Y:S04]  /*07f0*/  LDG.E R11, desc[UR6][R10.64] ;  /* 0x000000060a0b7981 */ /* 0x000f68000c1e1900 */
[----:B------:R-:W5:Y:S01]  /*0800*/  LDG.E R8, desc[UR6][R8.64] ;  /* 0x0000000608087981 */ /* 0x000f62000c1e1900 */
[----:B------:R-:W-:Y:S01]  /*0810*/  IADD3 R7, PT, PT, R7, 0x4, RZ ;  /* 0x0000000407077810 */ /* 0x000fe20007ffe0ff */
[----:B--2---:R-:W-:-:S04]  /*0820*/  FFMA R25, R4, R18, R25 ;  /* 0x0000001204197223 */ /* 0x004fc80000000019 */
[----:B---3--:R-:W-:-:S04]  /*0830*/  FFMA R20, R20, R17, R25 ;  /* 0x0000001114147223 */ /* 0x008fc80000000019 */
[----:B----4-:R-:W-:-:S04]  /*0840*/  FFMA R20, R13, R14, R20 ;  /* 0x0000000e0d147223 */ /* 0x010fc80000000014 */
[----:B-----5:R-:W-:-:S07]  /*0850*/  FFMA R25, R11, R8, R20 ;  /* 0x000000080b197223 */ /* 0x020fce0000000014 */
.L_x_6:
[----:B------:R-:W-:Y:S05]  /*0860*/  @!P1 BRA `(.L_x_3) ;  /* 0x0000000000749947 */ /* 0x000fea0003800000 */
[----:B------:R-:W0:Y:S01]  /*0870*/  LDC.64 R16, c[0x0][0x390] ;  /* 0x0000e400ff107b82 */ /* 0x000e220000000a00 */
[----:B------:R-:W-:Y:S02]  /*0880*/  ISETP.NE.AND P0, PT, R24, 0x1, PT ;  /* 0x000000011800780c */ /* 0x000fe40003f05270 */
[----:B------:R-:W-:-:S04]  /*0890*/  LOP3.LUT R4, R2, 0x1, RZ, 0xc0, !PT ;  /* 0x0000000102047812 */ /* 0x000fc800078ec0ff */
[----:B------:R-:W-:Y:S01]  /*08a0*/  ISETP.NE.U32.AND P1, PT, R4, 0x1, PT ;  /* 0x000000010400780c */ /* 0x000fe20003f25070 */
[----:B------:R-:W1:Y:S06]  /*08b0*/  LDC.64 R8, c[0x0][0x398] ;  /* 0x0000e600ff087b82 */ /* 0x000e6c0000000a00 */
[----:B------:R-:W-:Y:S02]  /*08c0*/  @P0 IMAD R15, R3, R2, R7 ;  /* 0x00000002030f0224 */ /* 0x000fe400078e0207 */
[----:B------:R-:W2:Y:S01]  /*08d0*/  LDC.64 R10, c[0x0][0x390] ;  /* 0x0000e400ff0a7b82 */ /* 0x000ea20000000a00 */
[C---:B------:R-:W-:Y:S01]  /*08e0*/  @P0 IMAD R14, R7.reuse, R5, R0 ;  /* 0x00000005070e0224 */ /* 0x040fe200078e0200 */
[----:B------:R-:W-:-:S02]  /*08f0*/  @P0 IADD3 R7, PT, PT, R7, 0x2, RZ ;  /* 0x0000000207070810 */ /* 0x000fc40007ffe0ff */
[C---:B------:R-:W-:Y:S02]  /*0900*/  @P0 IADD3 R21, PT, PT, R15.reuse, 0x1, RZ ;  /* 0x000000010f150810 */ /* 0x040fe40007ffe0ff */
[----:B------:R-:W-:Y:S02]  /*0910*/  @P0 IADD3 R23, PT, PT, R14, R5, RZ ;  /* 0x000000050e170210 */ /* 0x000fe40007ffe0ff */
[----:B------:R-:W3:Y:S01]  /*0920*/  LDC.64 R12, c[0x0][0x398] ;  /* 0x0000e600ff0c7b82 */ /* 0x000ee20000000a00 */
[----:B0-----:R-:W-:-:S04]  /*0930*/  @P0 IMAD.WIDE.U32 R18, R15, 0x4, R16 ;  /* 0x000000040f120825 */ /* 0x001fc800078e0010 */
[----:B------:R-:W-:Y:S01]  /*0940*/  @P0 IMAD.WIDE.U32 R16, R21, 0x4, R16 ;  /* 0x0000000415100825 */ /* 0x000fe200078e0010 */
[----:B------:R-:W4:Y:S03]  /*0950*/  @P0 LDG.E R4, desc[UR6][R18.64] ;  /* 0x0000000612040981 */ /* 0x000f26000c1e1900 */
[----:B-1----:R-:W-:Y:S02]  /*0960*/  @P0 IMAD.WIDE.U32 R14, R14, 0x4, R8 ;  /* 0x000000040e0e0825 */ /* 0x002fe400078e0008 */
[----:B------:R-:W5:Y:S02]  /*0970*/  @P0 LDG.E R17, desc[UR6][R16.64] ;  /* 0x0000000610110981 */ /* 0x000f64000c1e1900 */
[----:B------:R-:W-:Y:S02]  /*0980*/  @!P1 IMAD R21, R3, R2, R7 ;  /* 0x0000000203159224 */ /* 0x000fe400078e0207 */
[----:B------:R-:W-:Y:S01]  /*0990*/  @P0 IMAD.WIDE.U32 R8, R23, 0x4, R8 ;  /* 0x0000000417080825 */ /* 0x000fe200078e0008 */
[----:B------:R-:W4:Y:S03]  /*09a0*/  @P0 LDG.E R14, desc[UR6][R14.64] ;  /* 0x000000060e0e0981 */ /* 0x000f26000c1e1900 */
[----:B------:R-:W-:-:S02]  /*09b0*/  @!P1 IMAD R7, R7, R5, R0 ;  /* 0x0000000507079224 */ /* 0x000fc400078e0200 */
[----:B--2---:R-:W-:Y:S01]  /*09c0*/  @!P1 IMAD.WIDE.U32 R10, R21, 0x4, R10 ;  /* 0x00000004150a9825 */ /* 0x004fe200078e000a */
[----:B------:R-:W5:Y:S03]  /*09d0*/  @P0 LDG.E R8, desc[UR6][R8.64] ;  /* 0x0000000608080981 */ /* 0x000f66000c1e1900 */
[----:B---3--:R-:W-:Y:S02]  /*09e0*/  @!P1 IMAD.WIDE.U32 R12, R7, 0x4, R12 ;  /* 0x00000004070c9825 */ /* 0x008fe400078e000c */
[----:B------:R-:W2:Y:S04]  /*09f0*/  @!P1 LDG.E R10, desc[UR6][R10.64] ;  /* 0x000000060a0a9981 */ /* 0x000ea8000c1e1900 */
[----:B------:R-:W2:Y:S01]  /*0a00*/  @!P1 LDG.E R12, desc[UR6][R12.64] ;  /* 0x000000060c0c9981 */ /* 0x000ea2000c1e1900 */
[----:B----4-:R-:W-:-:S04]  /*0a10*/  @P0 FFMA R4, R4, R14, R25 ;  /* 0x0000000e04040223 */ /* 0x010fc80000000019 */
[----:B-----5:R-:W-:-:S04]  /*0a20*/  @P0 FFMA R25, R17, R8, R4 ;  /* 0x0000000811190223 */ /* 0x020fc80000000004 */
[----:B--2---:R-:W-:-:S07]  /*0a30*/  @!P1 FFMA R25, R10, R12, R25 ;  /* 0x0000000c0a199223 */ /* 0x004fce0000000019 */
.L_x_3:
[----:B------:R-:W0:Y:S01]  /*0a40*/  LDC.64 R6, c[0x0][0x3a8] ;  /* 0x0000ea00ff067b82 */ /* 0x000e220000000a00 */
[----:B------:R-:W-:Y:S01]  /*0a50*/  IMAD R3, R3, R5, R0 ;  /* 0x0000000503037224 */ /* 0x000fe200078e0200 */
        /* <DEDUP_REMOVED lines=8> */
.L_x_7:
        /* <DEDUP_REMOVED lines=10> */
.L_x_9:


//--------------------- .nv.shared._Z11sgemm_tiledILi32ELi32ELi32EEviiifPKfS1_fPf --------------------------
	.section	.nv.shared._Z11sgemm_tiledILi32ELi32ELi32EEviiifPKfS1_fPf,"aw",@nobits
	.sectionflags	@""
	.align	4
.nv.shared._Z11sgemm_tiledILi32ELi32ELi32EEviiifPKfS1_fPf:
	.zero		9216


//--------------------- .nv.shared.reserved.0     --------------------------
	.section	.nv.shared.reserved.0,"aw",@nobits
	.weak		__nv_reservedSMEM_offset_0_alias
	.size		__nv_reservedSMEM_offset_0_alias, 0, 64
	.other		__nv_reservedSMEM_offset_0_alias,@"STO_CUDA_RESERVED_SHARED STV_DEFAULT"
__nv_reservedSMEM_offset_0_alias:
	.zero		0
	.zero		64


//--------------------- .nv.constant0._Z11sgemm_tiledILi32ELi32ELi32EEviiifPKfS1_fPf --------------------------
	.section	.nv.constant0._Z11sgemm_tiledILi32ELi32ELi32EEviiifPKfS1_fPf,"a",@progbits
	.sectionflags	@""
	.align	4
.nv.constant0._Z11sgemm_tiledILi32ELi32ELi32EEviiifPKfS1_fPf:
	.zero		944


//--------------------- .nv.constant0._Z11sgemm_naiveiiifPKfS0_fPf --------------------------
	.section	.nv.constant0._Z11sgemm_naiveiiifPKfS0_fPf,"a",@progbits
	.sectionflags	@""
	.align	4
.nv.constant0._Z11sgemm_naiveiiifPKfS0_fPf:
	.zero		944


//--------------------- SYMBOLS --------------------------

	.type		.nv.reservedSmem.offset0,@object
	.size		.nv.reservedSmem.offset0,0x4
	.type		.nv.reservedSmem.cap,@object
	.size		.nv.reservedSmem.cap,0x4
